//
// Generated by NVIDIA NVVM Compiler
//
// Compiler Build ID: CL-36424714
// Cuda compilation tools, release 13.0, V13.0.88
// Based on NVVM 20.0.0
//

.version 9.0
.target sm_100
.address_size 64

	// .globl	_Z18matmul_kernel_int8PKaS0_Paiiifff

.visible .entry _Z18matmul_kernel_int8PKaS0_Paiiifff(
	.param .u64 .ptr .align 1 _Z18matmul_kernel_int8PKaS0_Paiiifff_param_0,
	.param .u64 .ptr .align 1 _Z18matmul_kernel_int8PKaS0_Paiiifff_param_1,
	.param .u64 .ptr .align 1 _Z18matmul_kernel_int8PKaS0_Paiiifff_param_2,
	.param .u32 _Z18matmul_kernel_int8PKaS0_Paiiifff_param_3,
	.param .u32 _Z18matmul_kernel_int8PKaS0_Paiiifff_param_4,
	.param .u32 _Z18matmul_kernel_int8PKaS0_Paiiifff_param_5,
	.param .f32 _Z18matmul_kernel_int8PKaS0_Paiiifff_param_6,
	.param .f32 _Z18matmul_kernel_int8PKaS0_Paiiifff_param_7,
	.param .f32 _Z18matmul_kernel_int8PKaS0_Paiiifff_param_8
)
{
	.reg .pred 	%p<13>;
	.reg .b16 	%rs<5>;
	.reg .b32 	%r<118>;
	.reg .b32 	%f<14>;
	.reg .b64 	%rd<52>;

	ld.param.u64 	%rd7, [_Z18matmul_kernel_int8PKaS0_Paiiifff_param_0];
	ld.param.u64 	%rd8, [_Z18matmul_kernel_int8PKaS0_Paiiifff_param_1];
	ld.param.u32 	%r32, [_Z18matmul_kernel_int8PKaS0_Paiiifff_param_3];
	ld.param.u32 	%r30, [_Z18matmul_kernel_int8PKaS0_Paiiifff_param_4];
	ld.param.u32 	%r31, [_Z18matmul_kernel_int8PKaS0_Paiiifff_param_5];
	ld.param.f32 	%f3, [_Z18matmul_kernel_int8PKaS0_Paiiifff_param_6];
	ld.param.f32 	%f4, [_Z18matmul_kernel_int8PKaS0_Paiiifff_param_7];
	cvta.to.global.u64 	%rd1, %rd8;
	cvta.to.global.u64 	%rd2, %rd7;
	mov.u32 	%r33, %ctaid.y;
	mov.u32 	%r34, %ntid.y;
	mov.u32 	%r35, %tid.y;
	mad.lo.s32 	%r1, %r33, %r34, %r35;
	mov.u32 	%r36, %ctaid.x;
	mov.u32 	%r37, %ntid.x;
	mov.u32 	%r38, %tid.x;
	mad.lo.s32 	%r2, %r36, %r37, %r38;
	setp.ge.s32 	%p1, %r1, %r32;
	setp.ge.s32 	%p2, %r2, %r31;
	or.pred  	%p3, %p1, %p2;
	@%p3 bra 	$L__BB0_15;
	setp.lt.s32 	%p4, %r30, 1;
	mov.f32 	%f13, 0f00000000;
	@%p4 bra 	$L__BB0_14;
	mul.lo.s32 	%r3, %r30, %r1;
	and.b32  	%r4, %r30, 7;
	setp.lt.u32 	%p5, %r30, 8;
	mov.b32 	%r112, 0;
	mov.u32 	%r117, %r112;
	@%p5 bra 	$L__BB0_5;
	and.b32  	%r112, %r30, 2147483640;
	neg.s32 	%r106, %r112;
	shl.b32 	%r7, %r31, 3;
	cvt.u64.u32 	%rd9, %r3;
	add.s64 	%rd10, %rd9, %rd2;
	add.s64 	%rd51, %rd10, 3;
	mov.b32 	%r117, 0;
	cvt.s64.s32 	%rd13, %r31;
	mov.u32 	%r105, %r2;
$L__BB0_4:
	.pragma "nounroll";
	cvt.s64.s32 	%rd11, %r105;
	add.s64 	%rd12, %rd1, %rd11;
	add.s64 	%rd14, %rd12, %rd13;
	add.s64 	%rd15, %rd14, %rd13;
	add.s64 	%rd16, %rd15, %rd13;
	ld.global.u8 	%r42, [%rd12];
	ld.global.u8 	%r43, [%rd14];
	prmt.b32 	%r44, %r42, %r43, 0x3340U;
	ld.global.u8 	%r45, [%rd15];
	ld.global.u8 	%r46, [%rd16];
	prmt.b32 	%r47, %r45, %r46, 0x3340U;
	prmt.b32 	%r48, %r44, %r47, 0x5410U;
	ld.global.u8 	%r49, [%rd51];
	ld.global.u8 	%r50, [%rd51+-1];
	prmt.b32 	%r51, %r50, %r49, 0x3340U;
	ld.global.u8 	%r52, [%rd51+-2];
	ld.global.u8 	%r53, [%rd51+-3];
	prmt.b32 	%r54, %r53, %r52, 0x3340U;
	prmt.b32 	%r55, %r54, %r51, 0x5410U;
	dp4a.s32.s32 	%r56, %r48, %r55, %r117;
	add.s64 	%rd17, %rd16, %rd13;
	add.s64 	%rd18, %rd17, %rd13;
	add.s64 	%rd19, %rd18, %rd13;
	add.s64 	%rd20, %rd19, %rd13;
	ld.global.u8 	%r57, [%rd17];
	ld.global.u8 	%r58, [%rd18];
	prmt.b32 	%r59, %r57, %r58, 0x3340U;
	ld.global.u8 	%r60, [%rd19];
	ld.global.u8 	%r61, [%rd20];
	prmt.b32 	%r62, %r60, %r61, 0x3340U;
	prmt.b32 	%r63, %r59, %r62, 0x5410U;
	ld.global.u8 	%r64, [%rd51+4];
	ld.global.u8 	%r65, [%rd51+3];
	prmt.b32 	%r66, %r65, %r64, 0x3340U;
	ld.global.u8 	%r67, [%rd51+2];
	ld.global.u8 	%r68, [%rd51+1];
	prmt.b32 	%r69, %r68, %r67, 0x3340U;
	prmt.b32 	%r70, %r69, %r66, 0x5410U;
	dp4a.s32.s32 	%r117, %r63, %r70, %r56;
	add.s32 	%r106, %r106, 8;
	add.s32 	%r105, %r105, %r7;
	add.s64 	%rd51, %rd51, 8;
	setp.ne.s32 	%p6, %r106, 0;
	@%p6 bra 	$L__BB0_4;
$L__BB0_5:
	setp.eq.s32 	%p7, %r4, 0;
	@%p7 bra 	$L__BB0_13;
	and.b32  	%r17, %r30, 3;
	setp.lt.u32 	%p8, %r4, 4;
	@%p8 bra 	$L__BB0_8;
	add.s32 	%r72, %r112, %r3;
	cvt.u64.u32 	%rd21, %r72;
	add.s64 	%rd22, %rd2, %rd21;
	mad.lo.s32 	%r73, %r112, %r31, %r2;
	cvt.s64.s32 	%rd23, %r73;
	add.s64 	%rd24, %rd1, %rd23;
	cvt.u64.u32 	%rd25, %r3;
	cvt.u64.u32 	%rd26, %r112;
	add.s64 	%rd27, %rd26, %rd25;
	add.s64 	%rd28, %rd2, %rd27;
	cvt.s64.s32 	%rd29, %r31;
	add.s64 	%rd30, %rd24, %rd29;
	add.s64 	%rd31, %rd30, %rd29;
	add.s64 	%rd32, %rd31, %rd29;
	ld.global.u8 	%r74, [%rd30];
	ld.global.u8 	%r75, [%rd31];
	prmt.b32 	%r76, %r74, %r75, 0x3340U;
	ld.global.u8 	%r77, [%rd24];
	ld.global.u8 	%r78, [%rd32];
	prmt.b32 	%r79, %r78, %r77, 0x3340U;
	prmt.b32 	%r80, %r76, %r79, 0x5410U;
	ld.global.u8 	%r81, [%rd22];
	ld.global.u8 	%r82, [%rd28+3];
	prmt.b32 	%r83, %r82, %r81, 0x3340U;
	ld.global.u8 	%r84, [%rd28+2];
	ld.global.u8 	%r85, [%rd28+1];
	prmt.b32 	%r86, %r85, %r84, 0x3340U;
	prmt.b32 	%r87, %r86, %r83, 0x5410U;
	dp4a.s32.s32 	%r117, %r80, %r87, %r117;
	add.s32 	%r112, %r112, 4;
$L__BB0_8:
	setp.eq.s32 	%p9, %r17, 0;
	@%p9 bra 	$L__BB0_13;
	setp.eq.s32 	%p10, %r17, 1;
	@%p10 bra 	$L__BB0_11;
	add.s32 	%r89, %r112, %r3;
	cvt.u64.u32 	%rd33, %r89;
	add.s64 	%rd34, %rd2, %rd33;
	mad.lo.s32 	%r90, %r112, %r31, %r2;
	cvt.s64.s32 	%rd35, %r90;
	add.s64 	%rd36, %rd1, %rd35;
	ld.global.s8 	%rs1, [%rd36];
	cvt.u64.u32 	%rd37, %r3;
	cvt.u64.u32 	%rd38, %r112;
	add.s64 	%rd39, %rd38, %rd37;
	add.s64 	%rd40, %rd2, %rd39;
	cvt.s64.s32 	%rd41, %r31;
	add.s64 	%rd42, %rd36, %rd41;
	ld.global.s8 	%rs2, [%rd42];
	mov.b32 	%r91, {%rs2, %rs1};
	ld.global.u8 	%r92, [%rd34];
	ld.global.u8 	%r93, [%rd40+1];
	prmt.b32 	%r94, %r93, %r92, 0x3340U;
	prmt.b32 	%r95, %r96, %r97, 0x3340U;
	prmt.b32 	%r98, %r94, %r95, 0x5410U;
	dp2a.lo.s32.s32 	%r117, %r91, %r98, %r117;
	add.s32 	%r112, %r112, 2;
$L__BB0_11:
	and.b32  	%r99, %r30, 1;
	setp.eq.b32 	%p11, %r99, 1;
	not.pred 	%p12, %p11;
	@%p12 bra 	$L__BB0_13;
	add.s32 	%r100, %r112, %r3;
	cvt.u64.u32 	%rd43, %r100;
	add.s64 	%rd44, %rd2, %rd43;
	ld.global.s8 	%rs3, [%rd44];
	mad.lo.s32 	%r101, %r112, %r31, %r2;
	cvt.s64.s32 	%rd45, %r101;
	add.s64 	%rd46, %rd1, %rd45;
	ld.global.s8 	%rs4, [%rd46];
	mul.wide.s16 	%r102, %rs4, %rs3;
	add.s32 	%r117, %r102, %r117;
$L__BB0_13:
	cvt.rn.f32.s32 	%f13, %r117;
$L__BB0_14:
	ld.param.f32 	%f12, [_Z18matmul_kernel_int8PKaS0_Paiiifff_param_8];
	ld.param.u64 	%rd50, [_Z18matmul_kernel_int8PKaS0_Paiiifff_param_2];
	mul.f32 	%f7, %f3, %f13;
	mul.f32 	%f8, %f4, %f7;
	div.rn.f32 	%f9, %f8, %f12;
	min.f32 	%f10, %f9, 0f42FE0000;
	max.f32 	%f11, %f10, 0fC2FE0000;
	cvt.rzi.s32.f32 	%r103, %f11;
	mad.lo.s32 	%r104, %r31, %r1, %r2;
	cvt.s64.s32 	%rd47, %r104;
	cvta.to.global.u64 	%rd48, %rd50;
	add.s64 	%rd49, %rd48, %rd47;
	st.global.u8 	[%rd49], %r103;
$L__BB0_15:
	ret;

}


// ===== COMPILED SASS (sm_100) =====

	.target	sm_100

	.elftype	@"ET_EXEC"


//--------------------- .note.nv.tkinfo           --------------------------
	.section	.note.nv.tkinfo,"",@"SHT_NOTE"
	.sectionflags	@"SHF_NOTE_NV_TKINFO"
	.tkinfo
        /*0018*/ 	.word	0x00000002
        /*0030*/ 	.string	""
        /*0030*/ 	.string	"ptxas"
        /*0030*/ 	.string	"Cuda compilation tools, release 13.0, V13.0.88"
        /*0030*/ 	.string	"Build cuda_13.0.r13.0/compiler.36424714_0"
        /*0030*/ 	.string	"-arch sm_100 -m 64 "



//--------------------- .note.nv.cuinfo           --------------------------
	.section	.note.nv.cuinfo,"",@"SHT_NOTE"
	.sectionflags	@"SHF_NOTE_NV_CUINFO"
        /*0018*/ 	.short	0x0002
        /*001a*/ 	.short	0x0064
        /*001c*/ 	.short	0x0082
	.zero		2


//--------------------- .nv.info                  --------------------------
	.section	.nv.info,"",@"SHT_CUDA_INFO"
	.align	4


	//----- nvinfo : EIATTR_REGCOUNT
	.align		4
        /*0000*/ 	.byte	0x04, 0x2f
        /*0002*/ 	.short	(.L_1 - .L_0)
	.align		4
.L_0:
        /*0004*/ 	.word	index@(_Z18matmul_kernel_int8PKaS0_Paiiifff)
        /*0008*/ 	.word	0x00000020


	//----- nvinfo : EIATTR_FRAME_SIZE
	.align		4
.L_1:
        /*000c*/ 	.byte	0x04, 0x11
        /*000e*/ 	.short	(.L_3 - .L_2)
	.align		4
.L_2:
        /*0010*/ 	.word	index@($__internal_0_$__cuda_sm3x_div_rn_noftz_f32_slowpath)
        /*0014*/ 	.word	0x00000000


	//----- nvinfo : EIATTR_FRAME_SIZE
	.align		4
.L_3:
        /*0018*/ 	.byte	0x04, 0x11
        /*001a*/ 	.short	(.L_5 - .L_4)
	.align		4
.L_4:
        /*001c*/ 	.word	index@(_Z18matmul_kernel_int8PKaS0_Paiiifff)
        /*0020*/ 	.word	0x00000000


	//----- nvinfo : EIATTR_MIN_STACK_SIZE
	.align		4
.L_5:
        /*0024*/ 	.byte	0x04, 0x12
        /*0026*/ 	.short	(.L_7 - .L_6)
	.align		4
.L_6:
        /*0028*/ 	.word	index@(_Z18matmul_kernel_int8PKaS0_Paiiifff)
        /*002c*/ 	.word	0x00000000
.L_7:


//--------------------- .nv.compat                --------------------------
	.section	.nv.compat,"",@"SHT_CUDA_COMPAT_INFO"
	.align	4
        /*0000*/ 	.byte	0x02, 0x09, 0x00, 0x00, 0x02, 0x02, 0x01, 0x00, 0x02, 0x05, 0x05, 0x00, 0x03, 0x07, 0x01, 0x01
        /*0010*/ 	.byte	0x02, 0x03, 0x00, 0x00, 0x02, 0x06, 0x01, 0x00, 0x04, 0x0b, 0x08, 0x00, 0x01, 0x00, 0x00, 0x00
        /*0020*/ 	.byte	0x00, 0x00, 0x00, 0x00


//--------------------- .nv.info._Z18matmul_kernel_int8PKaS0_Paiiifff --------------------------
	.section	.nv.info._Z18matmul_kernel_int8PKaS0_Paiiifff,"",@"SHT_CUDA_INFO"
	.sectionflags	@""
	.align	4


	//----- nvinfo : EIATTR_CUDA_API_VERSION
	.align		4
        /*0000*/ 	.byte	0x04, 0x37
        /*0002*/ 	.short	(.L_9 - .L_8)
.L_8:
        /*0004*/ 	.word	0x00000082


	//----- nvinfo : EIATTR_KPARAM_INFO
	.align		4
.L_9:
        /*0008*/ 	.byte	0x04, 0x17
        /*000a*/ 	.short	(.L_11 - .L_10)
.L_10:
        /*000c*/ 	.word	0x00000000
        /*0010*/ 	.short	0x0008
        /*0012*/ 	.short	0x002c
        /*0014*/ 	.byte	0x00, 0xf0, 0x11, 0x00


	//----- nvinfo : EIATTR_KPARAM_INFO
	.align		4
.L_11:
        /*0018*/ 	.byte	0x04, 0x17
        /*001a*/ 	.short	(.L_13 - .L_12)
.L_12:
        /*001c*/ 	.word	0x00000000
        /*0020*/ 	.short	0x0007
        /*0022*/ 	.short	0x0028
        /*0024*/ 	.byte	0x00, 0xf0, 0x11, 0x00


	//----- nvinfo : EIATTR_KPARAM_INFO
	.align		4
.L_13:
        /*0028*/ 	.byte	0x04, 0x17
        /*002a*/ 	.short	(.L_15 - .L_14)
.L_14:
        /*002c*/ 	.word	0x00000000
        /*0030*/ 	.short	0x0006
        /*0032*/ 	.short	0x0024
        /*0034*/ 	.byte	0x00, 0xf0, 0x11, 0x00


	//----- nvinfo : EIATTR_KPARAM_INFO
	.align		4
.L_15:
        /*0038*/ 	.byte	0x04, 0x17
        /*003a*/ 	.short	(.L_17 - .L_16)
.L_16:
        /*003c*/ 	.word	0x00000000
        /*0040*/ 	.short	0x0005
        /*0042*/ 	.short	0x0020
        /*0044*/ 	.byte	0x00, 0xf0, 0x11, 0x00


	//----- nvinfo : EIATTR_KPARAM_INFO
	.align		4
.L_17:
        /*0048*/ 	.byte	0x04, 0x17
        /*004a*/ 	.short	(.L_19 - .L_18)
.L_18:
        /*004c*/ 	.word	0x00000000
        /*0050*/ 	.short	0x0004
        /*0052*/ 	.short	0x001c
        /*0054*/ 	.byte	0x00, 0xf0, 0x11, 0x00


	//----- nvinfo : EIATTR_KPARAM_INFO
	.align		4
.L_19:
        /*0058*/ 	.byte	0x04, 0x17
        /*005a*/ 	.short	(.L_21 - .L_20)
.L_20:
        /*005c*/ 	.word	0x00000000
        /*0060*/ 	.short	0x0003
        /*0062*/ 	.short	0x0018
        /*0064*/ 	.byte	0x00, 0xf0, 0x11, 0x00


	//----- nvinfo : EIATTR_KPARAM_INFO
	.align		4
.L_21:
        /*0068*/ 	.byte	0x04, 0x17
        /*006a*/ 	.short	(.L_23 - .L_22)
.L_22:
        /*006c*/ 	.word	0x00000000
        /*0070*/ 	.short	0x0002
        /*0072*/ 	.short	0x0010
        /*0074*/ 	.byte	0x00, 0xf5, 0x21, 0x00


	//----- nvinfo : EIATTR_KPARAM_INFO
	.align		4
.L_23:
        /*0078*/ 	.byte	0x04, 0x17
        /*007a*/ 	.short	(.L_25 - .L_24)
.L_24:
        /*007c*/ 	.word	0x00000000
        /*0080*/ 	.short	0x0001
        /*0082*/ 	.short	0x0008
        /*0084*/ 	.byte	0x00, 0xf5, 0x21, 0x00


	//----- nvinfo : EIATTR_KPARAM_INFO
	.align		4
.L_25:
        /*0088*/ 	.byte	0x04, 0x17
        /*008a*/ 	.short	(.L_27 - .L_26)
.L_26:
        /*008c*/ 	.word	0x00000000
        /*0090*/ 	.short	0x0000
        /*0092*/ 	.short	0x0000
        /*0094*/ 	.byte	0x00, 0xf5, 0x21, 0x00


	//----- nvinfo : EIATTR_SPARSE_MMA_MASK
	.align		4
.L_27:
        /*0098*/ 	.byte	0x03, 0x50
        /*009a*/ 	.short	0x0000


	//----- nvinfo : EIATTR_MAXREG_COUNT
	.align		4
        /*009c*/ 	.byte	0x03, 0x1b
        /*009e*/ 	.short	0x00ff


	//----- nvinfo : EIATTR_MERCURY_ISA_VERSION
	.align		4
        /*00a0*/ 	.byte	0x03, 0x5f
        /*00a2*/ 	.short	0x0101


	//----- nvinfo : EIATTR_VRC_CTA_INIT_COUNT
	.align		4
        /*00a4*/ 	.byte	0x02, 0x4a
	.zero		1
	.zero		1


	//----- nvinfo : EIATTR_EXIT_INSTR_OFFSETS
	.align		4
        /*00a8*/ 	.byte	0x04, 0x1c
        /*00aa*/ 	.short	(.L_29 - .L_28)


	//   ....[0]....
.L_28:
        /*00ac*/ 	.word	0x000000d0


	//   ....[1]....
        /*00b0*/ 	.word	0x00000bf0


	//----- nvinfo : EIATTR_CRS_STACK_SIZE
	.align		4
.L_29:
        /*00b4*/ 	.byte	0x04, 0x1e
        /*00b6*/ 	.short	(.L_31 - .L_30)
.L_30:
        /*00b8*/ 	.word	0x00000000


	//----- nvinfo : EIATTR_CBANK_PARAM_SIZE
	.align		4
.L_31:
        /*00bc*/ 	.byte	0x03, 0x19
        /*00be*/ 	.short	0x0030


	//----- nvinfo : EIATTR_PARAM_CBANK
	.align		4
        /*00c0*/ 	.byte	0x04, 0x0a
        /*00c2*/ 	.short	(.L_33 - .L_32)
	.align		4
.L_32:
        /*00c4*/ 	.word	index@(.nv.constant0._Z18matmul_kernel_int8PKaS0_Paiiifff)
        /*00c8*/ 	.short	0x0380
        /*00ca*/ 	.short	0x0030


	//----- nvinfo : EIATTR_SW_WAR
	.align		4
.L_33:
        /*00cc*/ 	.byte	0x04, 0x36
        /*00ce*/ 	.short	(.L_35 - .L_34)
.L_34:
        /*00d0*/ 	.word	0x00000008
.L_35:


//--------------------- .nv.callgraph             --------------------------
	.section	.nv.callgraph,"",@"SHT_CUDA_CALLGRAPH"
	.align	4
	.sectionentsize	8
	.align		4
        /*0000*/ 	.word	0x00000000
	.align		4
        /*0004*/ 	.word	0xffffffff
	.align		4
        /*0008*/ 	.word	0x00000000
	.align		4
        /*000c*/ 	.word	0xfffffffe
	.align		4
        /*0010*/ 	.word	0x00000000
	.align		4
        /*0014*/ 	.word	0xfffffffd
	.align		4
        /*0018*/ 	.word	0x00000000
	.align		4
        /*001c*/ 	.word	0xfffffffc


//--------------------- .text._Z18matmul_kernel_int8PKaS0_Paiiifff --------------------------
	.section	.text._Z18matmul_kernel_int8PKaS0_Paiiifff,"ax",@progbits
	.align	128
        .global         _Z18matmul_kernel_int8PKaS0_Paiiifff
        .type           _Z18matmul_kernel_int8PKaS0_Paiiifff,@function
        .size           _Z18matmul_kernel_int8PKaS0_Paiiifff,(.L_x_20 - _Z18matmul_kernel_int8PKaS0_Paiiifff)
        .other          _Z18matmul_kernel_int8PKaS0_Paiiifff,@"STO_CUDA_ENTRY STV_DEFAULT"
_Z18matmul_kernel_int8PKaS0_Paiiifff:
.text._Z18matmul_kernel_int8PKaS0_Paiiifff:
[----:B------:R-:W-:Y:S01]  /*0000*/  LDC R1, c[0x0][0x37c] ;  /* 0x0000df00ff017b82 */ /* 0x000fe20000000800 */
[----:B------:R-:W0:Y:S07]  /*0010*/  S2R R3, SR_TID.X ;  /* 0x0000000000037919 */ /* 0x000e2e0000002100 */
[----:B------:R-:W1:Y:S01]  /*0020*/  LDC R17, c[0x0][0x364] ;  /* 0x0000d900ff117b82 */ /* 0x000e620000000800 */
[----:B------:R-:W2:Y:S01]  /*0030*/  LDCU UR6, c[0x0][0x398] ;  /* 0x00007300ff0677ac */ /* 0x000ea20008000800 */
[----:B------:R-:W1:Y:S06]  /*0040*/  S2R R0, SR_TID.Y ;  /* 0x0000000000007919 */ /* 0x000e6c0000002200 */
[----:B------:R-:W0:Y:S08]  /*0050*/  S2UR UR5, SR_CTAID.X ;  /* 0x00000000000579c3 */ /* 0x000e300000002500 */
[----:B------:R-:W0:Y:S08]  /*0060*/  LDC R16, c[0x0][0x360] ;  /* 0x0000d800ff107b82 */ /* 0x000e300000000800 */
[----:B------:R-:W1:Y:S08]  /*0070*/  S2UR UR4, SR_CTAID.Y ;  /* 0x00000000000479c3 */ /* 0x000e700000002600 */
[----:B------:R-:W3:Y:S01]  /*0080*/  LDC R21, c[0x0][0x3a0] ;  /* 0x0000e800ff157b82 */ /* 0x000ee20000000800 */
[----:B0-----:R-:W-:-:S02]  /*0090*/  IMAD R16, R16, UR5, R3 ;  /* 0x0000000510107c24 */ /* 0x001fc4000f8e0203 */
[----:B-1----:R-:W-:-:S03]  /*00a0*/  IMAD R17, R17, UR4, R0 ;  /* 0x0000000411117c24 */ /* 0x002fc6000f8e0200 */
[----:B---3--:R-:W-:-:S04]  /*00b0*/  ISETP.GE.AND P0, PT, R16, R21, PT ;  /* 0x000000151000720c */ /* 0x008fc80003f06270 */
[----:B--2---:R-:W-:-:S13]  /*00c0*/  ISETP.GE.OR P0, PT, R17, UR6, P0 ;  /* 0x0000000611007c0c */ /* 0x004fda0008706670 */
[----:B------:R-:W-:Y:S05]  /*00d0*/  @P0 EXIT ;  /* 0x000000000000094d */ /* 0x000fea0003800000 */
[----:B------:R-:W0:Y:S01]  /*00e0*/  LDCU UR5, c[0x0][0x39c] ;  /* 0x00007380ff0577ac */ /* 0x000e220008000800 */
[----:B------:R-:W-:Y:S01]  /*00f0*/  IMAD.MOV.U32 R20, RZ, RZ, RZ ;  /* 0x000000ffff147224 */ /* 0x000fe200078e00ff */
[----:B------:R-:W1:Y:S01]  /*0100*/  LDCU.64 UR8, c[0x0][0x358] ;  /* 0x00006b00ff0877ac */ /* 0x000e620008000a00 */
[----:B0-----:R-:W-:-:S09]  /*0110*/  UISETP.GE.AND UP0, UPT, UR5, 0x1, UPT ;  /* 0x000000010500788c */ /* 0x001fd2000bf06270 */
[----:B-1----:R-:W-:Y:S05]  /*0120*/  BRA.U !UP0, `(.L_x_0) ;  /* 0x0000000908487547 */ /* 0x002fea000b800000 */
[----:B------:R-:W-:Y:S02]  /*0130*/  UISETP.GE.U32.AND UP1, UPT, UR5, 0x8, UPT ;  /* 0x000000080500788c */ /* 0x000fe4000bf26070 */
[----:B------:R-:W-:Y:S01]  /*0140*/  IMAD R23, R17, UR5, RZ ;  /* 0x0000000511177c24 */ /* 0x000fe2000f8e02ff */
[----:B------:R-:W-:Y:S01]  /*0150*/  ULOP3.LUT UR6, UR5, 0x7, URZ, 0xc0, !UPT ;  /* 0x0000000705067892 */ /* 0x000fe2000f8ec0ff */
[----:B------:R-:W-:Y:S01]  /*0160*/  IMAD.MOV.U32 R20, RZ, RZ, RZ ;  /* 0x000000ffff147224 */ /* 0x000fe200078e00ff */
[----:B------:R-:W-:Y:S02]  /*0170*/  UMOV UR4, URZ ;  /* 0x000000ff00047c82 */ /* 0x000fe40008000000 */
[----:B------:R-:W-:Y:S02]  /*0180*/  UISETP.NE.AND UP0, UPT, UR6, URZ, UPT ;  /* 0x000000ff0600728c */ /* 0x000fe4000bf05270 */
[----:B------:R-:W-:Y:S09]  /*0190*/  BRA.U !UP1, `(.L_x_1) ;  /* 0x0000000109f87547 */ /* 0x000ff2000b800000 */
[----:B------:R-:W0:Y:S01]  /*01a0*/  LDCU.64 UR10, c[0x0][0x380] ;  /* 0x00007000ff0a77ac */ /* 0x000e220008000a00 */
[----:B------:R-:W-:Y:S01]  /*01b0*/  SHF.R.S32.HI R25, RZ, 0x1f, R21 ;  /* 0x0000001fff197819 */ /* 0x000fe20000011415 */
[----:B------:R-:W-:Y:S01]  /*01c0*/  IMAD.MOV.U32 R20, RZ, RZ, RZ ;  /* 0x000000ffff147224 */ /* 0x000fe200078e00ff */
[----:B------:R-:W-:Y:S01]  /*01d0*/  ULOP3.LUT UR4, UR5, 0x7ffffff8, URZ, 0xc0, !UPT ;  /* 0x7ffffff805047892 */ /* 0x000fe2000f8ec0ff */
[----:B------:R-:W-:Y:S01]  /*01e0*/  IMAD.MOV.U32 R0, RZ, RZ, R16 ;  /* 0x000000ffff007224 */ /* 0x000fe200078e0010 */
[----:B------:R-:W1:Y:S02]  /*01f0*/  LDCU.64 UR12, c[0x0][0x388] ;  /* 0x00007100ff0c77ac */ /* 0x000e640008000a00 */
[----:B------:R-:W-:Y:S01]  /*0200*/  UIADD3 UR7, UPT, UPT, -UR4, URZ, URZ ;  /* 0x000000ff04077290 */ /* 0x000fe2000fffe1ff */
[----:B0-----:R-:W-:-:S04]  /*0210*/  IADD3 R2, P0, PT, R23, UR10, RZ ;  /* 0x0000000a17027c10 */ /* 0x001fc8000ff1e0ff */
[----:B------:R-:W-:-:S04]  /*0220*/  IADD3 R2, P1, PT, R2, 0x3, RZ ;  /* 0x0000000302027810 */ /* 0x000fc80007f3e0ff */
[----:B-1----:R-:W-:-:S09]  /*0230*/  IADD3.X R3, PT, PT, RZ, UR11, RZ, P1, P0 ;  /* 0x0000000bff037c10 */ /* 0x002fd20008fe04ff */
.L_x_2:
[C---:B------:R-:W-:Y:S01]  /*0240*/  IADD3 R10, P0, PT, R0.reuse, UR12, RZ ;  /* 0x0000000c000a7c10 */ /* 0x040fe2000ff1e0ff */
[----:B------:R-:W2:Y:S03]  /*0250*/  LDG.E.U8 R27, desc[UR8][R2.64] ;  /* 0x00000008021b7981 */ /* 0x000ea6000c1e1100 */
[----:B------:R-:W-:Y:S01]  /*0260*/  LEA.HI.X.SX32 R11, R0, UR13, 0x1, P0 ;  /* 0x0000000d000b7c11 */ /* 0x000fe200080f0eff */
[----:B------:R-:W2:Y:S01]  /*0270*/  LDG.E.U8 R22, desc[UR8][R2.64+-0x1] ;  /* 0xffffff0802167981 */ /* 0x000ea2000c1e1100 */
[----:B------:R-:W-:-:S03]  /*0280*/  IADD3 R12, P0, PT, R10, R21, RZ ;  /* 0x000000150a0c7210 */ /* 0x000fc60007f1e0ff */
[----:B------:R0:W3:Y:S02]  /*0290*/  LDG.E.U8 R24, desc[UR8][R10.64] ;  /* 0x000000080a187981 */ /* 0x0000e4000c1e1100 */
[C---:B------:R-:W-:Y:S01]  /*02a0*/  IMAD.X R13, R25.reuse, 0x1, R11, P0 ;  /* 0x00000001190d7824 */ /* 0x040fe200000e060b */
[-C--:B------:R-:W-:Y:S01]  /*02b0*/  IADD3 R8, P0, PT, R12, R21.reuse, RZ ;  /* 0x000000150c087210 */ /* 0x080fe20007f1e0ff */
[----:B------:R-:W4:Y:S04]  /*02c0*/  LDG.E.U8 R29, desc[UR8][R2.64+-0x2] ;  /* 0xfffffe08021d7981 */ /* 0x000f28000c1e1100 */
[C---:B------:R-:W-:Y:S01]  /*02d0*/  IMAD.X R9, R25.reuse, 0x1, R13, P0 ;  /* 0x0000000119097824 */ /* 0x040fe200000e060d */
[-C--:B------:R-:W-:Y:S01]  /*02e0*/  IADD3 R4, P0, PT, R8, R21.reuse, RZ ;  /* 0x0000001508047210 */ /* 0x080fe20007f1e0ff */
[----:B------:R-:W3:Y:S04]  /*02f0*/  LDG.E.U8 R13, desc[UR8][R12.64] ;  /* 0x000000080c0d7981 */ /* 0x000ee8000c1e1100 */
[C---:B------:R-:W-:Y:S01]  /*0300*/  IMAD.X R5, R25.reuse, 0x1, R9, P0 ;  /* 0x0000000119057824 */ /* 0x040fe200000e0609 */
[-C--:B------:R-:W-:Y:S01]  /*0310*/  IADD3 R6, P0, PT, R4, R21.reuse, RZ ;  /* 0x0000001504067210 */ /* 0x080fe20007f1e0ff */
[----:B------:R-:W5:Y:S04]  /*0320*/  LDG.E.U8 R8, desc[UR8][R8.64] ;  /* 0x0000000808087981 */ /* 0x000f68000c1e1100 */
[C---:B------:R-:W-:Y:S01]  /*0330*/  IMAD.X R7, R25.reuse, 0x1, R5, P0 ;  /* 0x0000000119077824 */ /* 0x040fe200000e0605 */
[-C--:B------:R-:W-:Y:S01]  /*0340*/  IADD3 R14, P0, PT, R6, R21.reuse, RZ ;  /* 0x00000015060e7210 */ /* 0x080fe20007f1e0ff */
[----:B------:R-:W5:Y:S04]  /*0350*/  LDG.E.U8 R5, desc[UR8][R4.64] ;  /* 0x0000000804057981 */ /* 0x000f68000c1e1100 */
[C---:B------:R-:W-:Y:S01]  /*0360*/  IMAD.X R15, R25.reuse, 0x1, R7, P0 ;  /* 0x00000001190f7824 */ /* 0x040fe200000e0607 */
[-C--:B------:R-:W-:Y:S01]  /*0370*/  IADD3 R18, P0, PT, R14, R21.reuse, RZ ;  /* 0x000000150e127210 */ /* 0x080fe20007f1e0ff */
[----:B------:R-:W4:Y:S04]  /*0380*/  LDG.E.U8 R26, desc[UR8][R2.64+-0x3] ;  /* 0xfffffd08021a7981 */ /* 0x000f28000c1e1100 */
[C---:B------:R-:W-:Y:S01]  /*0390*/  IMAD.X R19, R25.reuse, 0x1, R15, P0 ;  /* 0x0000000119137824 */ /* 0x040fe200000e060f */
[----:B0-----:R-:W-:Y:S01]  /*03a0*/  IADD3 R10, P0, PT, R18, R21, RZ ;  /* 0x00000015120a7210 */ /* 0x001fe20007f1e0ff */
[----:B------:R-:W4:Y:S04]  /*03b0*/  LDG.E.U8 R6, desc[UR8][R6.64] ;  /* 0x0000000806067981 */ /* 0x000f28000c1e1100 */
[----:B------:R-:W-:Y:S01]  /*03c0*/  IMAD.X R11, R25, 0x1, R19, P0 ;  /* 0x00000001190b7824 */ /* 0x000fe200000e0613 */
[----:B------:R-:W4:Y:S04]  /*03d0*/  LDG.E.U8 R4, desc[UR8][R2.64+0x2] ;  /* 0x0000020802047981 */ /* 0x000f28000c1e1100 */
[----:B------:R-:W4:Y:S04]  /*03e0*/  LDG.E.U8 R15, desc[UR8][R14.64] ;  /* 0x000000080e0f7981 */ /* 0x000f28000c1e1100 */
[----:B------:R-:W4:Y:S04]  /*03f0*/  LDG.E.U8 R7, desc[UR8][R2.64+0x1] ;  /* 0x0000010802077981 */ /* 0x000f28000c1e1100 */
[----:B------:R-:W4:Y:S04]  /*0400*/  LDG.E.U8 R12, desc[UR8][R18.64] ;  /* 0x00000008120c7981 */ /* 0x000f28000c1e1100 */
[----:B------:R-:W4:Y:S04]  /*0410*/  LDG.E.U8 R9, desc[UR8][R2.64+0x4] ;  /* 0x0000040802097981 */ /* 0x000f28000c1e1100 */
[----:B------:R0:W4:Y:S04]  /*0420*/  LDG.E.U8 R28, desc[UR8][R2.64+0x3] ;  /* 0x00000308021c7981 */ /* 0x000128000c1e1100 */
[----:B------:R-:W4:Y:S01]  /*0430*/  LDG.E.U8 R11, desc[UR8][R10.64] ;  /* 0x000000080a0b7981 */ /* 0x000f22000c1e1100 */
[----:B------:R-:W-:-:S04]  /*0440*/  UIADD3 UR7, UPT, UPT, UR7, 0x8, URZ ;  /* 0x0000000807077890 */ /* 0x000fc8000fffe0ff */
[----:B------:R-:W-:Y:S01]  /*0450*/  UISETP.NE.AND UP1, UPT, UR7, URZ, UPT ;  /* 0x000000ff0700728c */ /* 0x000fe2000bf25270 */
[----:B0-----:R-:W-:Y:S01]  /*0460*/  IADD3 R2, P0, PT, R2, 0x8, RZ ;  /* 0x0000000802027810 */ /* 0x001fe20007f1e0ff */
[----:B------:R-:W-:-:S04]  /*0470*/  IMAD R0, R21, 0x8, R0 ;  /* 0x0000000815007824 */ /* 0x000fc800078e0200 */
[----:B------:R-:W-:Y:S01]  /*0480*/  IMAD.X R3, RZ, RZ, R3, P0 ;  /* 0x000000ffff037224 */ /* 0x000fe200000e0603 */
[----:B--2---:R-:W-:Y:S02]  /*0490*/  PRMT R22, R22, 0x3340, R27 ;  /* 0x0000334016167816 */ /* 0x004fe4000000001b */
[----:B---3--:R-:W-:Y:S02]  /*04a0*/  PRMT R24, R24, 0x3340, R13 ;  /* 0x0000334018187816 */ /* 0x008fe4000000000d */
[----:B-----5:R-:W-:Y:S02]  /*04b0*/  PRMT R5, R8, 0x3340, R5 ;  /* 0x0000334008057816 */ /* 0x020fe40000000005 */
[----:B----4-:R-:W-:Y:S02]  /*04c0*/  PRMT R29, R26, 0x3340, R29 ;  /* 0x000033401a1d7816 */ /* 0x010fe4000000001d */
[----:B------:R-:W-:Y:S02]  /*04d0*/  PRMT R5, R24, 0x5410, R5 ;  /* 0x0000541018057816 */ /* 0x000fe40000000005 */
[----:B------:R-:W-:-:S05]  /*04e0*/  PRMT R13, R29, 0x5410, R22 ;  /* 0x000054101d0d7816 */ /* 0x000fca0000000016 */
[----:B------:R-:W-:Y:S01]  /*04f0*/  IDP.4A.S8.S8 R5, R5, R13, R20 ;  /* 0x0000000d05057226 */ /* 0x000fe20000000614 */
[----:B------:R-:W-:Y:S02]  /*0500*/  PRMT R6, R6, 0x3340, R15 ;  /* 0x0000334006067816 */ /* 0x000fe4000000000f */
[----:B------:R-:W-:Y:S02]  /*0510*/  PRMT R4, R7, 0x3340, R4 ;  /* 0x0000334007047816 */ /* 0x000fe40000000004 */
[----:B------:R-:W-:Y:S02]  /*0520*/  PRMT R9, R28, 0x3340, R9 ;  /* 0x000033401c097816 */ /* 0x000fe40000000009 */
[----:B------:R-:W-:Y:S02]  /*0530*/  PRMT R7, R12, 0x3340, R11 ;  /* 0x000033400c077816 */ /* 0x000fe4000000000b */
[----:B------:R-:W-:Y:S02]  /*0540*/  PRMT R4, R4, 0x5410, R9 ;  /* 0x0000541004047816 */ /* 0x000fe40000000009 */
[----:B------:R-:W-:-:S05]  /*0550*/  PRMT R6, R6, 0x5410, R7 ;  /* 0x0000541006067816 */ /* 0x000fca0000000007 */
[----:B------:R-:W-:Y:S01]  /*0560*/  IDP.4A.S8.S8 R20, R6, R4, R5 ;  /* 0x0000000406147226 */ /* 0x000fe20000000605 */
[----:B------:R-:W-:Y:S06]  /*0570*/  BRA.U UP1, `(.L_x_2) ;  /* 0xfffffffd01307547 */ /* 0x000fec000b83ffff */
.L_x_1:
[----:B------:R-:W-:Y:S05]  /*0580*/  BRA.U !UP0, `(.L_x_3) ;  /* 0x00000005082c7547 */ /* 0x000fea000b800000 */
[----:B------:R-:W-:Y:S02]  /*0590*/  UISETP.GE.U32.AND UP0, UPT, UR6, 0x4, UPT ;  /* 0x000000040600788c */ /* 0x000fe4000bf06070 */
[----:B------:R-:W-:-:S04]  /*05a0*/  ULOP3.LUT UR7, UR5, 0x3, URZ, 0xc0, !UPT ;  /* 0x0000000305077892 */ /* 0x000fc8000f8ec0ff */
[----:B------:R-:W-:-:S03]  /*05b0*/  UISETP.NE.AND UP1, UPT, UR7, URZ, UPT ;  /* 0x000000ff0700728c */ /* 0x000fc6000bf25270 */
[----:B------:R-:W-:Y:S08]  /*05c0*/  BRA.U !UP0, `(.L_x_4) ;  /* 0x0000000108847547 */ /* 0x000ff0000b800000 */
[----:B------:R-:W0:Y:S01]  /*05d0*/  LDC.64 R12, c[0x0][0x388] ;  /* 0x0000e200ff0c7b82 */ /* 0x000e220000000a00 */
[----:B------:R-:W-:Y:S01]  /*05e0*/  IMAD R0, R21, UR4, R16 ;  /* 0x0000000415007c24 */ /* 0x000fe2000f8e0210 */
[----:B------:R-:W-:Y:S01]  /*05f0*/  SHF.R.S32.HI R7, RZ, 0x1f, R21 ;  /* 0x0000001fff077819 */ /* 0x000fe20000011415 */
[----:B------:R-:W-:-:S05]  /*0600*/  VIADD R11, R23, UR4 ;  /* 0x00000004170b7c36 */ /* 0x000fca0008000000 */
[----:B------:R-:W1:Y:S01]  /*0610*/  LDC.64 R2, c[0x0][0x380] ;  /* 0x0000e000ff027b82 */ /* 0x000e620000000a00 */
[----:B0-----:R-:W-:-:S04]  /*0620*/  IADD3 R12, P0, PT, R0, R12, RZ ;  /* 0x0000000c000c7210 */ /* 0x001fc80007f1e0ff */
[----:B------:R-:W-:Y:S02]  /*0630*/  LEA.HI.X.SX32 R13, R0, R13, 0x1, P0 ;  /* 0x0000000d000d7211 */ /* 0x000fe400000f0eff */
[-C--:B------:R-:W-:Y:S02]  /*0640*/  IADD3 R8, P0, PT, R12, R21.reuse, RZ ;  /* 0x000000150c087210 */ /* 0x080fe40007f1e0ff */
[----:B-1----:R-:W-:Y:S01]  /*0650*/  IADD3 R10, P2, PT, R11, R2, RZ ;  /* 0x000000020b0a7210 */ /* 0x002fe20007f5e0ff */
[----:B------:R0:W2:Y:S01]  /*0660*/  LDG.E.U8 R0, desc[UR8][R12.64] ;  /* 0x000000080c007981 */ /* 0x0000a2000c1e1100 */
[----:B------:R-:W-:Y:S01]  /*0670*/  IADD3 R4, P3, PT, R8, R21, RZ ;  /* 0x0000001508047210 */ /* 0x000fe20007f7e0ff */
[----:B------:R-:W-:Y:S01]  /*0680*/  IMAD.X R9, R7, 0x1, R13, P0 ;  /* 0x0000000107097824 */ /* 0x000fe200000e060d */
[----:B------:R-:W-:-:S03]  /*0690*/  IADD3 R2, P0, P1, R2, UR4, R23 ;  /* 0x0000000402027c10 */ /* 0x000fc6000f91e017 */
[C---:B------:R-:W-:Y:S01]  /*06a0*/  IMAD.X R5, R7.reuse, 0x1, R9, P3 ;  /* 0x0000000107057824 */ /* 0x040fe200018e0609 */
[----:B------:R-:W-:Y:S01]  /*06b0*/  IADD3 R6, P3, PT, R4, R21, RZ ;  /* 0x0000001504067210 */ /* 0x000fe20007f7e0ff */
[----:B------:R-:W-:Y:S01]  /*06c0*/  IMAD.X R11, RZ, RZ, R3, P2 ;  /* 0x000000ffff0b7224 */ /* 0x000fe200010e0603 */
[----:B------:R-:W-:Y:S01]  /*06d0*/  IADD3.X R3, PT, PT, RZ, R3, RZ, P0, P1 ;  /* 0x00000003ff037210 */ /* 0x000fe200007e24ff */
[----:B------:R-:W3:Y:S02]  /*06e0*/  LDG.E.U8 R8, desc[UR8][R8.64] ;  /* 0x0000000808087981 */ /* 0x000ee4000c1e1100 */
[----:B------:R-:W-:Y:S02]  /*06f0*/  IMAD.X R7, R7, 0x1, R5, P3 ;  /* 0x0000000107077824 */ /* 0x000fe400018e0605 */
[----:B------:R-:W3:Y:S04]  /*0700*/  LDG.E.U8 R5, desc[UR8][R4.64] ;  /* 0x0000000804057981 */ /* 0x000ee8000c1e1100 */
[----:B------:R-:W0:Y:S04]  /*0710*/  LDG.E.U8 R10, desc[UR8][R10.64] ;  /* 0x000000080a0a7981 */ /* 0x000e28000c1e1100 */
[----:B------:R-:W0:Y:S04]  /*0720*/  LDG.E.U8 R13, desc[UR8][R2.64+0x3] ;  /* 0x00000308020d7981 */ /* 0x000e28000c1e1100 */
[----:B------:R-:W4:Y:S04]  /*0730*/  LDG.E.U8 R12, desc[UR8][R2.64+0x2] ;  /* 0x00000208020c7981 */ /* 0x000f28000c1e1100 */
[----:B------:R-:W4:Y:S04]  /*0740*/  LDG.E.U8 R15, desc[UR8][R2.64+0x1] ;  /* 0x00000108020f7981 */ /* 0x000f28000c1e1100 */
[----:B------:R-:W2:Y:S01]  /*0750*/  LDG.E.U8 R7, desc[UR8][R6.64] ;  /* 0x0000000806077981 */ /* 0x000ea2000c1e1100 */
[----:B------:R-:W-:Y:S01]  /*0760*/  UIADD3 UR4, UPT, UPT, UR4, 0x4, URZ ;  /* 0x0000000404047890 */ /* 0x000fe2000fffe0ff */
[----:B---3--:R-:W-:-:S02]  /*0770*/  PRMT R8, R8, 0x3340, R5 ;  /* 0x0000334008087816 */ /* 0x008fc40000000005 */
[----:B0-----:R-:W-:Y:S02]  /*0780*/  PRMT R13, R13, 0x3340, R10 ;  /* 0x000033400d0d7816 */ /* 0x001fe4000000000a */
[----:B----4-:R-:W-:Y:S02]  /*0790*/  PRMT R12, R15, 0x3340, R12 ;  /* 0x000033400f0c7816 */ /* 0x010fe4000000000c */
[----:B--2---:R-:W-:Y:S02]  /*07a0*/  PRMT R9, R7, 0x3340, R0 ;  /* 0x0000334007097816 */ /* 0x004fe40000000000 */
[----:B------:R-:W-:Y:S02]  /*07b0*/  PRMT R12, R12, 0x5410, R13 ;  /* 0x000054100c0c7816 */ /* 0x000fe4000000000d */
[----:B------:R-:W-:-:S05]  /*07c0*/  PRMT R9, R8, 0x5410, R9 ;  /* 0x0000541008097816 */ /* 0x000fca0000000009 */
[----:B------:R-:W-:-:S07]  /*07d0*/  IDP.4A.S8.S8 R20, R9, R12, R20 ;  /* 0x0000000c09147226 */ /* 0x000fce0000000614 */
.L_x_4:
[----:B------:R-:W-:Y:S05]  /*07e0*/  BRA.U !UP1, `(.L_x_3) ;  /* 0x0000000109947547 */ /* 0x000fea000b800000 */
[----:B------:R-:W-:Y:S02]  /*07f0*/  UISETP.NE.AND UP0, UPT, UR7, 0x1, UPT ;  /* 0x000000010700788c */ /* 0x000fe4000bf05270 */
[----:B------:R-:W-:-:S04]  /*0800*/  ULOP3.LUT UR5, UR5, 0x1, URZ, 0xc0, !UPT ;  /* 0x0000000105057892 */ /* 0x000fc8000f8ec0ff */
[----:B------:R-:W-:-:S03]  /*0810*/  UISETP.NE.U32.AND UP1, UPT, UR5, 0x1, UPT ;  /* 0x000000010500788c */ /* 0x000fc6000bf25070 */
[----:B------:R-:W-:Y:S08]  /*0820*/  BRA.U !UP0, `(.L_x_5) ;  /* 0x0000000108587547 */ /* 0x000ff0000b800000 */
[----:B------:R-:W0:Y:S01]  /*0830*/  LDC.64 R2, c[0x0][0x380] ;  /* 0x0000e000ff027b82 */ /* 0x000e220000000a00 */
[----:B------:R-:W-:Y:S02]  /*0840*/  VIADD R9, R23, UR4 ;  /* 0x0000000417097c36 */ /* 0x000fe40008000000 */
[----:B------:R-:W-:-:S05]  /*0850*/  IMAD R5, R21, UR4, R16 ;  /* 0x0000000415057c24 */ /* 0x000fca000f8e0210 */
[----:B------:R-:W1:Y:S01]  /*0860*/  LDC.64 R6, c[0x0][0x388] ;  /* 0x0000e200ff067b82 */ /* 0x000e620000000a00 */
[----:B0-----:R-:W-:Y:S02]  /*0870*/  IADD3 R8, P0, PT, R9, R2, RZ ;  /* 0x0000000209087210 */ /* 0x001fe40007f1e0ff */
[----:B------:R-:W-:-:S03]  /*0880*/  IADD3 R2, P2, P3, R2, UR4, R23 ;  /* 0x0000000402027c10 */ /* 0x000fc6000fb5e017 */
[----:B------:R-:W-:Y:S01]  /*0890*/  IMAD.X R9, RZ, RZ, R3, P0 ;  /* 0x000000ffff097224 */ /* 0x000fe200000e0603 */
[----:B------:R-:W-:Y:S02]  /*08a0*/  IADD3.X R3, PT, PT, RZ, R3, RZ, P2, P3 ;  /* 0x00000003ff037210 */ /* 0x000fe400017e64ff */
[C---:B-1----:R-:W-:Y:S02]  /*08b0*/  IADD3 R4, P1, PT, R5.reuse, R6, RZ ;  /* 0x0000000605047210 */ /* 0x042fe40007f3e0ff */
[----:B------:R-:W2:Y:S02]  /*08c0*/  LDG.E.U8 R8, desc[UR8][R8.64] ;  /* 0x0000000808087981 */ /* 0x000ea4000c1e1100 */
[----:B------:R-:W-:Y:S02]  /*08d0*/  LEA.HI.X.SX32 R5, R5, R7, 0x1, P1 ;  /* 0x0000000705057211 */ /* 0x000fe400008f0eff */
[----:B------:R-:W-:Y:S01]  /*08e0*/  IADD3 R6, P0, PT, R4, R21, RZ ;  /* 0x0000001504067210 */ /* 0x000fe20007f1e0ff */
[----:B------:R-:W2:Y:S03]  /*08f0*/  LDG.E.U8 R3, desc[UR8][R2.64+0x1] ;  /* 0x0000010802037981 */ /* 0x000ea6000c1e1100 */
[----:B------:R-:W-:Y:S01]  /*0900*/  LEA.HI.X.SX32 R7, R21, R5, 0x1, P0 ;  /* 0x0000000515077211 */ /* 0x000fe200000f0eff */
[----:B------:R-:W3:Y:S05]  /*0910*/  LDG.E.S8 R4, desc[UR8][R4.64] ;  /* 0x0000000804047981 */ /* 0x000eea000c1e1300 */
[----:B------:R-:W3:Y:S01]  /*0920*/  LDG.E.S8 R7, desc[UR8][R6.64] ;  /* 0x0000000806077981 */ /* 0x000ee2000c1e1300 */
[----:B------:R-:W-:Y:S01]  /*0930*/  PRMT R11, R0, 0x3340, R0 ;  /* 0x00003340000b7816 */ /* 0x000fe20000000000 */
[----:B------:R-:W-:Y:S01]  /*0940*/  UIADD3 UR4, UPT, UPT, UR4, 0x2, URZ ;  /* 0x0000000204047890 */ /* 0x000fe2000fffe0ff */
[----:B--2---:R-:W-:-:S04]  /*0950*/  PRMT R0, R3, 0x3340, R8 ;  /* 0x0000334003007816 */ /* 0x004fc80000000008 */
[----:B------:R-:W-:Y:S02]  /*0960*/  PRMT R0, R0, 0x5410, R11 ;  /* 0x0000541000007816 */ /* 0x000fe4000000000b */
[----:B---3--:R-:W-:-:S05]  /*0970*/  PRMT R7, R7, 0x5410, R4 ;  /* 0x0000541007077816 */ /* 0x008fca0000000004 */
[----:B------:R-:W-:-:S07]  /*0980*/  IDP.2A.LO.S16.S8 R20, R7, R0, R20 ;  /* 0x0000000007147226 */ /* 0x000fce0000001614 */
.L_x_5:
[----:B------:R-:W-:Y:S05]  /*0990*/  BRA.U UP1, `(.L_x_3) ;  /* 0x0000000101287547 */ /* 0x000fea000b800000 */
[----:B------:R-:W0:Y:S01]  /*09a0*/  LDCU.128 UR12, c[0x0][0x380] ;  /* 0x00007000ff0c77ac */ /* 0x000e220008000c00 */
[----:B------:R-:W-:Y:S02]  /*09b0*/  VIADD R2, R23, UR4 ;  /* 0x0000000417027c36 */ /* 0x000fe40008000000 */
[----:B------:R-:W-:-:S03]  /*09c0*/  IMAD R21, R21, UR4, R16 ;  /* 0x0000000415157c24 */ /* 0x000fc6000f8e0210 */
[----:B0-----:R-:W-:Y:S02]  /*09d0*/  IADD3 R2, P0, PT, R2, UR12, RZ ;  /* 0x0000000c02027c10 */ /* 0x001fe4000ff1e0ff */
[----:B------:R-:W-:-:S03]  /*09e0*/  IADD3 R4, P1, PT, R21, UR14, RZ ;  /* 0x0000000e15047c10 */ /* 0x000fc6000ff3e0ff */
[----:B------:R-:W-:Y:S01]  /*09f0*/  IMAD.X R3, RZ, RZ, UR13, P0 ;  /* 0x0000000dff037e24 */ /* 0x000fe200080e06ff */
[----:B------:R-:W-:-:S05]  /*0a00*/  LEA.HI.X.SX32 R5, R21, UR15, 0x1, P1 ;  /* 0x0000000f15057c11 */ /* 0x000fca00088f0eff */
[----:B------:R-:W2:Y:S04]  /*0a10*/  LDG.E.S8 R3, desc[UR8][R2.64] ;  /* 0x0000000802037981 */ /* 0x000ea8000c1e1300 */
[----:B------:R-:W2:Y:S02]  /*0a20*/  LDG.E.S8 R4, desc[UR8][R4.64] ;  /* 0x0000000804047981 */ /* 0x000ea4000c1e1300 */
[----:B--2---:R-:W-:-:S07]  /*0a30*/  IMAD R20, R3, R4, R20 ;  /* 0x0000000403147224 */ /* 0x004fce00078e0214 */
.L_x_3:
[----:B------:R-:W-:-:S07]  /*0a40*/  I2FP.F32.S32 R20, R20 ;  /* 0x0000001400147245 */ /* 0x000fce0000201400 */
.L_x_0:
[----:B------:R-:W0:Y:S01]  /*0a50*/  LDC.64 R6, c[0x0][0x3a8] ;  /* 0x0000ea00ff067b82 */ /* 0x000e220000000a00 */
[----:B------:R-:W1:Y:S01]  /*0a60*/  LDCU UR4, c[0x0][0x3a4] ;  /* 0x00007480ff0477ac */ /* 0x000e620008000800 */
[----:B------:R-:W-:Y:S01]  /*0a70*/  BSSY.RECONVERGENT B0, `(.L_x_6) ;  /* 0x000000e000007945 */ /* 0x000fe20003800200 */
[----:B-1----:R-:W-:Y:S01]  /*0a80*/  FMUL R3, R20, UR4 ;  /* 0x0000000414037c20 */ /* 0x002fe20008400000 */
[----:B0-----:R-:W0:Y:S03]  /*0a90*/  MUFU.RCP R2, R7 ;  /* 0x0000000700027308 */ /* 0x001e260000001000 */
[----:B------:R-:W-:-:S05]  /*0aa0*/  FMUL R0, R3, R6 ;  /* 0x0000000603007220 */ /* 0x000fca0000400000 */
[----:B------:R-:W1:Y:S01]  /*0ab0*/  FCHK P0, R0, R7 ;  /* 0x0000000700007302 */ /* 0x000e620000000000 */
[----:B0-----:R-:W-:-:S04]  /*0ac0*/  FFMA R5, R2, -R7, 1 ;  /* 0x3f80000002057423 */ /* 0x001fc80000000807 */
[----:B------:R-:W-:-:S04]  /*0ad0*/  FFMA R5, R2, R5, R2 ;  /* 0x0000000502057223 */ /* 0x000fc80000000002 */
[----:B------:R-:W-:-:S04]  /*0ae0*/  FFMA R2, R0, R5, RZ ;  /* 0x0000000500027223 */ /* 0x000fc800000000ff */
[----:B------:R-:W-:-:S04]  /*0af0*/  FFMA R3, R2, -R7, R0 ;  /* 0x8000000702037223 */ /* 0x000fc80000000000 */
[----:B------:R-:W-:Y:S01]  /*0b00*/  FFMA R2, R5, R3, R2 ;  /* 0x0000000305027223 */ /* 0x000fe20000000002 */
[----:B-1----:R-:W-:Y:S06]  /*0b10*/  @!P0 BRA `(.L_x_7) ;  /* 0x00000000000c8947 */ /* 0x002fec0003800000 */
[----:B------:R-:W-:-:S07]  /*0b20*/  MOV R2, 0xb40 ;  /* 0x00000b4000027802 */ /* 0x000fce0000000f00 */
[----:B------:R-:W-:Y:S05]  /*0b30*/  CALL.REL.NOINC `($__internal_0_$__cuda_sm3x_div_rn_noftz_f32_slowpath) ;  /* 0x0000000000307944 */ /* 0x000fea0003c00000 */
[----:B------:R-:W-:-:S07]  /*0b40*/  IMAD.MOV.U32 R2, RZ, RZ, R0 ;  /* 0x000000ffff027224 */ /* 0x000fce00078e0000 */
.L_x_7:
[----:B------:R-:W-:Y:S05]  /*0b50*/  BSYNC.RECONVERGENT B0 ;  /* 0x0000000000007941 */ /* 0x000fea0003800200 */
.L_x_6:
[----:B------:R-:W0:Y:S01]  /*0b60*/  LDCU UR6, c[0x0][0x3a0] ;  /* 0x00007400ff0677ac */ /* 0x000e220008000800 */
[----:B------:R-:W-:Y:S01]  /*0b70*/  FMNMX R2, R2, 127, PT ;  /* 0x42fe000002027809 */ /* 0x000fe20003800000 */
[----:B------:R-:W1:Y:S03]  /*0b80*/  LDCU.64 UR4, c[0x0][0x390] ;  /* 0x00007200ff0477ac */ /* 0x000e660008000a00 */
[----:B------:R-:W-:-:S04]  /*0b90*/  FMNMX R0, R2, -127, !PT ;  /* 0xc2fe000002007809 */ /* 0x000fc80007800000 */
[----:B------:R-:W2:Y:S01]  /*0ba0*/  F2I.TRUNC.NTZ R5, R0 ;  /* 0x0000000000057305 */ /* 0x000ea2000020f100 */
[----:B0-----:R-:W-:-:S05]  /*0bb0*/  IMAD R16, R17, UR6, R16 ;  /* 0x0000000611107c24 */ /* 0x001fca000f8e0210 */
[----:B-1----:R-:W-:-:S04]  /*0bc0*/  IADD3 R2, P0, PT, R16, UR4, RZ ;  /* 0x0000000410027c10 */ /* 0x002fc8000ff1e0ff */
[----:B------:R-:W-:-:S05]  /*0bd0*/  LEA.HI.X.SX32 R3, R16, UR5, 0x1, P0 ;  /* 0x0000000510037c11 */ /* 0x000fca00080f0eff */
[----:B--2---:R-:W-:Y:S01]  /*0be0*/  STG.E.U8 desc[UR8][R2.64], R5 ;  /* 0x0000000502007986 */ /* 0x004fe2000c101108 */
[----:B------:R-:W-:Y:S05]  /*0bf0*/  EXIT ;  /* 0x000000000000794d */ /* 0x000fea0003800000 */
        .weak           $__internal_0_$__cuda_sm3x_div_rn_noftz_f32_slowpath
        .type           $__internal_0_$__cuda_sm3x_div_rn_noftz_f32_slowpath,@function
        .size           $__internal_0_$__cuda_sm3x_div_rn_noftz_f32_slowpath,(.L_x_20 - $__internal_0_$__cuda_sm3x_div_rn_noftz_f32_slowpath)
$__internal_0_$__cuda_sm3x_div_rn_noftz_f32_slowpath:
[----:B------:R-:W0:Y:S01]  /*0c00*/  LDC R3, c[0x0][0x3ac] ;  /* 0x0000eb00ff037b82 */ /* 0x000e220000000800 */
[--C-:B------:R-:W-:Y:S01]  /*0c10*/  SHF.R.U32.HI R4, RZ, 0x17, R0.reuse ;  /* 0x00000017ff047819 */ /* 0x100fe20000011600 */
[----:B------:R-:W1:Y:S01]  /*0c20*/  LDCU UR4, c[0x0][0x3ac] ;  /* 0x00007580ff0477ac */ /* 0x000e620008000800 */
[----:B------:R-:W-:Y:S02]  /*0c30*/  BSSY.RECONVERGENT B1, `(.L_x_8) ;  /* 0x0000064000017945 */ /* 0x000fe40003800200 */
[----:B------:R-:W-:Y:S01]  /*0c40*/  LOP3.LUT R10, R4, 0xff, RZ, 0xc0, !PT ;  /* 0x000000ff040a7812 */ /* 0x000fe200078ec0ff */
[----:B------:R-:W-:-:S04]  /*0c50*/  IMAD.MOV.U32 R4, RZ, RZ, R0 ;  /* 0x000000ffff047224 */ /* 0x000fc800078e0000 */
[----:B------:R-:W-:Y:S02]  /*0c60*/  VIADD R9, R10, 0xffffffff ;  /* 0xffffffff0a097836 */ /* 0x000fe40000000000 */
[----:B-1----:R-:W-:Y:S01]  /*0c70*/  IMAD.U32 R7, RZ, RZ, UR4 ;  /* 0x00000004ff077e24 */ /* 0x002fe2000f8e00ff */
[----:B0-----:R-:W-:-:S04]  /*0c80*/  SHF.R.U32.HI R5, RZ, 0x17, R3 ;  /* 0x00000017ff057819 */ /* 0x001fc80000011603 */
[----:B------:R-:W-:-:S05]  /*0c90*/  LOP3.LUT R5, R5, 0xff, RZ, 0xc0, !PT ;  /* 0x000000ff05057812 */ /* 0x000fca00078ec0ff */
[----:B------:R-:W-:-:S05]  /*0ca0*/  VIADD R8, R5, 0xffffffff ;  /* 0xffffffff05087836 */ /* 0x000fca0000000000 */
[----:B------:R-:W-:-:S04]  /*0cb0*/  ISETP.GT.U32.AND P0, PT, R8, 0xfd, PT ;  /* 0x000000fd0800780c */ /* 0x000fc80003f04070 */
[----:B------:R-:W-:-:S13]  /*0cc0*/  ISETP.GT.U32.OR P0, PT, R9, 0xfd, P0 ;  /* 0x000000fd0900780c */ /* 0x000fda0000704470 */
[----:B------:R-:W-:Y:S01]  /*0cd0*/  @!P0 IMAD.MOV.U32 R6, RZ, RZ, RZ ;  /* 0x000000ffff068224 */ /* 0x000fe200078e00ff */
[----:B------:R-:W-:Y:S06]  /*0ce0*/  @!P0 BRA `(.L_x_9) ;  /* 0x00000000005c8947 */ /* 0x000fec0003800000 */
[----:B------:R-:W-:Y:S02]  /*0cf0*/  FSETP.GTU.FTZ.AND P1, PT, |R3|, +INF , PT ;  /* 0x7f8000000300780b */ /* 0x000fe40003f3c200 */
[----:B------:R-:W-:-:S04]  /*0d00*/  FSETP.GTU.FTZ.AND P0, PT, |R0|, +INF , PT ;  /* 0x7f8000000000780b */ /* 0x000fc80003f1c200 */
[----:B------:R-:W-:-:S13]  /*0d10*/  PLOP3.LUT P0, PT, P0, P1, PT, 0xf8, 0x8f ;  /* 0x00000000008f781c */ /* 0x000fda0000703f70 */
[----:B------:R-:W-:Y:S05]  /*0d20*/  @P0 BRA `(.L_x_10) ;  /* 0x00000004004c0947 */ /* 0x000fea0003800000 */
[----:B------:R-:W-:-:S13]  /*0d30*/  LOP3.LUT P0, RZ, R7, 0x7fffffff, R4, 0xc8, !PT ;  /* 0x7fffffff07ff7812 */ /* 0x000fda000780c804 */
[----:B------:R-:W-:Y:S05]  /*0d40*/  @!P0 BRA `(.L_x_11) ;  /* 0x00000004003c8947 */ /* 0x000fea0003800000 */
[C---:B------:R-:W-:Y:S02]  /*0d50*/  FSETP.NEU.FTZ.AND P2, PT, |R0|.reuse, +INF , PT ;  /* 0x7f8000000000780b */ /* 0x040fe40003f5d200 */
[----:B------:R-:W-:Y:S02]  /*0d60*/  FSETP.NEU.FTZ.AND P1, PT, |R3|, +INF , PT ;  /* 0x7f8000000300780b */ /* 0x000fe40003f3d200 */
[----:B------:R-:W-:-:S11]  /*0d70*/  FSETP.NEU.FTZ.AND P0, PT, |R0|, +INF , PT ;  /* 0x7f8000000000780b */ /* 0x000fd60003f1d200 */
[----:B------:R-:W-:Y:S05]  /*0d80*/  @!P1 BRA !P2, `(.L_x_11) ;  /* 0x00000004002c9947 */ /* 0x000fea0005000000 */
[----:B------:R-:W-:-:S04]  /*0d90*/  LOP3.LUT P2, RZ, R4, 0x7fffffff, RZ, 0xc0, !PT ;  /* 0x7fffffff04ff7812 */ /* 0x000fc8000784c0ff */
[----:B------:R-:W-:-:S13]  /*0da0*/  PLOP3.LUT P1, PT, P1, P2, PT, 0x2f, 0xf2 ;  /* 0x0000000000f2781c */ /* 0x000fda0000f24577 */
[----:B------:R-:W-:Y:S05]  /*0db0*/  @P1 BRA `(.L_x_12) ;  /* 0x0000000400181947 */ /* 0x000fea0003800000 */
[----:B------:R-:W-:-:S04]  /*0dc0*/  LOP3.LUT P1, RZ, R7, 0x7fffffff, RZ, 0xc0, !PT ;  /* 0x7fffffff07ff7812 */ /* 0x000fc8000782c0ff */
[----:B------:R-:W-:-:S13]  /*0dd0*/  PLOP3.LUT P0, PT, P0, P1, PT, 0x2f, 0xf2 ;  /* 0x0000000000f2781c */ /* 0x000fda0000702577 */
[----:B------:R-:W-:Y:S05]  /*0de0*/  @P0 BRA `(.L_x_13) ;  /* 0x0000000400000947 */ /* 0x000fea0003800000 */
[----:B------:R-:W-:Y:S02]  /*0df0*/  ISETP.GE.AND P0, PT, R9, RZ, PT ;  /* 0x000000ff0900720c */ /* 0x000fe40003f06270 */
[----:B------:R-:W-:-:S11]  /*0e00*/  ISETP.GE.AND P1, PT, R8, RZ, PT ;  /* 0x000000ff0800720c */ /* 0x000fd60003f26270 */
[----:B------:R-:W-:Y:S02]  /*0e10*/  @P0 IMAD.MOV.U32 R6, RZ, RZ, RZ ;  /* 0x000000ffff060224 */ /* 0x000fe400078e00ff */
[----:B------:R-:W-:Y:S01]  /*0e20*/  @!P0 FFMA R4, R0, 1.84467440737095516160e+19, RZ ;  /* 0x5f80000000048823 */ /* 0x000fe200000000ff */
[----:B------:R-:W-:Y:S02]  /*0e30*/  @!P0 IMAD.MOV.U32 R6, RZ, RZ, -0x40 ;  /* 0xffffffc0ff068424 */ /* 0x000fe400078e00ff */
[----:B------:R-:W-:Y:S02]  /*0e40*/  @!P1 FFMA R7, R3, 1.84467440737095516160e+19, RZ ;  /* 0x5f80000003079823 */ /* 0x000fe400000000ff */
[----:B------:R-:W-:-:S07]  /*0e50*/  @!P1 VIADD R6, R6, 0x40 ;  /* 0x0000004006069836 */ /* 0x000fce0000000000 */
.L_x_9:
[----:B------:R-:W-:Y:S01]  /*0e60*/  LEA R0, R5, 0xc0800000, 0x17 ;  /* 0xc080000005007811 */ /* 0x000fe200078eb8ff */
[----:B------:R-:W-:Y:S01]  /*0e70*/  VIADD R3, R10, 0xffffff81 ;  /* 0xffffff810a037836 */ /* 0x000fe20000000000 */
[----:B------:R-:W-:Y:S03]  /*0e80*/  BSSY.RECONVERGENT B2, `(.L_x_14) ;  /* 0x0000035000027945 */ /* 0x000fe60003800200 */
[----:B------:R-:W-:Y:S01]  /*0e90*/  IMAD.IADD R7, R7, 0x1, -R0 ;  /* 0x0000000107077824 */ /* 0x000fe200078e0a00 */
[C---:B------:R-:W-:Y:S01]  /*0ea0*/  IADD3 R5, PT, PT, R3.reuse, 0x7f, -R5 ;  /* 0x0000007f03057810 */ /* 0x040fe20007ffe805 */
[----:B------:R-:W-:Y:S02]  /*0eb0*/  IMAD R0, R3, -0x800000, R4 ;  /* 0xff80000003007824 */ /* 0x000fe400078e0204 */
[----:B------:R-:W0:Y:S01]  /*0ec0*/  MUFU.RCP R8, R7 ;  /* 0x0000000700087308 */ /* 0x000e220000001000 */
[----:B------:R-:W-:Y:S01]  /*0ed0*/  FADD.FTZ R9, -R7, -RZ ;  /* 0x800000ff07097221 */ /* 0x000fe20000010100 */
[----:B------:R-:W-:-:S03]  /*0ee0*/  IMAD.IADD R5, R5, 0x1, R6 ;  /* 0x0000000105057824 */ /* 0x000fc600078e0206 */
[----:B0-----:R-:W-:-:S04]  /*0ef0*/  FFMA R11, R8, R9, 1 ;  /* 0x3f800000080b7423 */ /* 0x001fc80000000009 */
[----:B------:R-:W-:-:S04]  /*0f00*/  FFMA R13, R8, R11, R8 ;  /* 0x0000000b080d7223 */ /* 0x000fc80000000008 */
[----:B------:R-:W-:-:S04]  /*0f10*/  FFMA R4, R0, R13, RZ ;  /* 0x0000000d00047223 */ /* 0x000fc800000000ff */
[----:B------:R-:W-:-:S04]  /*0f20*/  FFMA R11, R9, R4, R0 ;  /* 0x00000004090b7223 */ /* 0x000fc80000000000 */
[----:B------:R-:W-:-:S04]  /*0f30*/  FFMA R4, R13, R11, R4 ;  /* 0x0000000b0d047223 */ /* 0x000fc80000000004 */
[----:B------:R-:W-:-:S04]  /*0f40*/  FFMA R9, R9, R4, R0 ;  /* 0x0000000409097223 */ /* 0x000fc80000000000 */
[----:B------:R-:W-:-:S05]  /*0f50*/  FFMA R0, R13, R9, R4 ;  /* 0x000000090d007223 */ /* 0x000fca0000000004 */
[----:B------:R-:W-:-:S04]  /*0f60*/  SHF.R.U32.HI R3, RZ, 0x17, R0 ;  /* 0x00000017ff037819 */ /* 0x000fc80000011600 */
[----:B------:R-:W-:-:S05]  /*0f70*/  LOP3.LUT R3, R3, 0xff, RZ, 0xc0, !PT ;  /* 0x000000ff03037812 */ /* 0x000fca00078ec0ff */
[----:B------:R-:W-:-:S04]  /*0f80*/  IMAD.IADD R7, R3, 0x1, R5 ;  /* 0x0000000103077824 */ /* 0x000fc800078e0205 */
[----:B------:R-:W-:-:S05]  /*0f90*/  VIADD R3, R7, 0xffffffff ;  /* 0xffffffff07037836 */ /* 0x000fca0000000000 */
[----:B------:R-:W-:-:S13]  /*0fa0*/  ISETP.GE.U32.AND P0, PT, R3, 0xfe, PT ;  /* 0x000000fe0300780c */ /* 0x000fda0003f06070 */
[----:B------:R-:W-:Y:S05]  /*0fb0*/  @!P0 BRA `(.L_x_15) ;  /* 0x0000000000808947 */ /* 0x000fea0003800000 */
[----:B------:R-:W-:-:S13]  /*0fc0*/  ISETP.GT.AND P0, PT, R7, 0xfe, PT ;  /* 0x000000fe0700780c */ /* 0x000fda0003f04270 */
[----:B------:R-:W-:Y:S05]  /*0fd0*/  @P0 BRA `(.L_x_16) ;  /* 0x00000000006c0947 */ /* 0x000fea0003800000 */
[----:B------:R-:W-:-:S13]  /*0fe0*/  ISETP.GE.AND P0, PT, R7, 0x1, PT ;  /* 0x000000010700780c */ /* 0x000fda0003f06270 */
[----:B------:R-:W-:Y:S05]  /*0ff0*/  @P0 BRA `(.L_x_17) ;  /* 0x0000000000740947 */ /* 0x000fea0003800000 */
[----:B------:R-:W-:Y:S02]  /*1000*/  ISETP.GE.AND P0, PT, R7, -0x18, PT ;  /* 0xffffffe80700780c */ /* 0x000fe40003f06270 */
[----:B------:R-:W-:-:S11]  /*1010*/  LOP3.LUT R0, R0, 0x80000000, RZ, 0xc0, !PT ;  /* 0x8000000000007812 */ /* 0x000fd600078ec0ff */
[----:B------:R-:W-:Y:S05]  /*1020*/  @!P0 BRA `(.L_x_17) ;  /* 0x0000000000688947 */ /* 0x000fea0003800000 */
[-CC-:B------:R-:W-:Y:S01]  /*1030*/  FFMA.RZ R3, R13, R9.reuse, R4.reuse ;  /* 0x000000090d037223 */ /* 0x180fe2000000c004 */
[C---:B------:R-:W-:Y:S01]  /*1040*/  VIADD R6, R7.reuse, 0x20 ;  /* 0x0000002007067836 */ /* 0x040fe20000000000 */
[C---:B------:R-:W-:Y:S02]  /*1050*/  ISETP.NE.AND P2, PT, R7.reuse, RZ, PT ;  /* 0x000000ff0700720c */ /* 0x040fe40003f45270 */
[----:B------:R-:W-:Y:S01]  /*1060*/  ISETP.NE.AND P1, PT, R7, RZ, PT ;  /* 0x000000ff0700720c */ /* 0x000fe20003f25270 */
[----:B------:R-:W-:Y:S01]  /*1070*/  IMAD.MOV R7, RZ, RZ, -R7 ;  /* 0x000000ffff077224 */ /* 0x000fe200078e0a07 */
[----:B------:R-:W-:Y:S01]  /*1080*/  LOP3.LUT R5, R3, 0x7fffff, RZ, 0xc0, !PT ;  /* 0x007fffff03057812 */ /* 0x000fe200078ec0ff */
[CCC-:B------:R-:W-:Y:S01]  /*1090*/  FFMA.RP R3, R13.reuse, R9.reuse, R4.reuse ;  /* 0x000000090d037223 */ /* 0x1c0fe20000008004 */
[----:B------:R-:W-:Y:S02]  /*10a0*/  FFMA.RM R4, R13, R9, R4 ;  /* 0x000000090d047223 */ /* 0x000fe40000004004 */
[----:B------:R-:W-:-:S03]  /*10b0*/  LOP3.LUT R5, R5, 0x800000, RZ, 0xfc, !PT ;  /* 0x0080000005057812 */ /* 0x000fc600078efcff */
[----:B------:R-:W-:Y:S02]  /*10c0*/  FSETP.NEU.FTZ.AND P0, PT, R3, R4, PT ;  /* 0x000000040300720b */ /* 0x000fe40003f1d000 */
[----:B------:R-:W-:Y:S02]  /*10d0*/  SHF.L.U32 R6, R5, R6, RZ ;  /* 0x0000000605067219 */ /* 0x000fe400000006ff */
[----:B------:R-:W-:Y:S02]  /*10e0*/  SEL R4, R7, RZ, P2 ;  /* 0x000000ff07047207 */ /* 0x000fe40001000000 */
[----:B------:R-:W-:Y:S02]  /*10f0*/  ISETP.NE.AND P1, PT, R6, RZ, P1 ;  /* 0x000000ff0600720c */ /* 0x000fe40000f25270 */
[----:B------:R-:W-:Y:S02]  /*1100*/  SHF.R.U32.HI R4, RZ, R4, R5 ;  /* 0x00000004ff047219 */ /* 0x000fe40000011605 */
[----:B------:R-:W-:-:S02]  /*1110*/  PLOP3.LUT P0, PT, P0, P1, PT, 0xf8, 0x8f ;  /* 0x00000000008f781c */ /* 0x000fc40000703f70 */
[----:B------:R-:W-:Y:S02]  /*1120*/  SHF.R.U32.HI R6, RZ, 0x1, R4 ;  /* 0x00000001ff067819 */ /* 0x000fe40000011604 */
[----:B------:R-:W-:-:S04]  /*1130*/  SEL R3, RZ, 0x1, !P0 ;  /* 0x00000001ff037807 */ /* 0x000fc80004000000 */
[----:B------:R-:W-:-:S04]  /*1140*/  LOP3.LUT R3, R3, 0x1, R6, 0xf8, !PT ;  /* 0x0000000103037812 */ /* 0x000fc800078ef806 */
[----:B------:R-:W-:-:S05]  /*1150*/  LOP3.LUT R3, R3, R4, RZ, 0xc0, !PT ;  /* 0x0000000403037212 */ /* 0x000fca00078ec0ff */
[----:B------:R-:W-:-:S05]  /*1160*/  IMAD.IADD R3, R6, 0x1, R3 ;  /* 0x0000000106037824 */ /* 0x000fca00078e0203 */
[----:B------:R-:W-:Y:S01]  /*1170*/  LOP3.LUT R0, R3, R0, RZ, 0xfc, !PT ;  /* 0x0000000003007212 */ /* 0x000fe200078efcff */
[----:B------:R-:W-:Y:S06]  /*1180*/  BRA `(.L_x_17) ;  /* 0x0000000000107947 */ /* 0x000fec0003800000 */
.L_x_16:
[----:B------:R-:W-:-:S04]  /*1190*/  LOP3.LUT R0, R0, 0x80000000, RZ, 0xc0, !PT ;  /* 0x8000000000007812 */ /* 0x000fc800078ec0ff */
[----:B------:R-:W-:Y:S01]  /*11a0*/  LOP3.LUT R0, R0, 0x7f800000, RZ, 0xfc, !PT ;  /* 0x7f80000000007812 */ /* 0x000fe200078efcff */
[----:B------:R-:W-:Y:S06]  /*11b0*/  BRA `(.L_x_17) ;  /* 0x0000000000047947 */ /* 0x000fec0003800000 */
.L_x_15:
[----:B------:R-:W-:-:S07]  /*11c0*/  IMAD R0, R5, 0x800000, R0 ;  /* 0x0080000005007824 */ /* 0x000fce00078e0200 */
.L_x_17:
[----:B------:R-:W-:Y:S05]  /*11d0*/  BSYNC.RECONVERGENT B2 ;  /* 0x0000000000027941 */ /* 0x000fea0003800200 */
.L_x_14:
[----:B------:R-:W-:Y:S05]  /*11e0*/  BRA `(.L_x_18) ;  /* 0x0000000000207947 */ /* 0x000fea0003800000 */
.L_x_13:
[----:B------:R-:W-:-:S04]  /*11f0*/  LOP3.LUT R0, R7, 0x80000000, R4, 0x48, !PT ;  /* 0x8000000007007812 */ /* 0x000fc800078e4804 */
[----:B------:R-:W-:Y:S01]  /*1200*/  LOP3.LUT R0, R0, 0x7f800000, RZ, 0xfc, !PT ;  /* 0x7f80000000007812 */ /* 0x000fe200078efcff */
[----:B------:R-:W-:Y:S06]  /*1210*/  BRA `(.L_x_18) ;  /* 0x0000000000147947 */ /* 0x000fec0003800000 */
.L_x_12:
[----:B------:R-:W-:Y:S01]  /*1220*/  LOP3.LUT R0, R7, 0x80000000, R4, 0x48, !PT ;  /* 0x8000000007007812 */ /* 0x000fe200078e4804 */
[----:B------:R-:W-:Y:S06]  /*1230*/  BRA `(.L_x_18) ;  /* 0x00000000000c7947 */ /* 0x000fec0003800000 */
.L_x_11:
[----:B------:R-:W0:Y:S01]  /*1240*/  MUFU.RSQ R0, -QNAN ;  /* 0xffc0000000007908 */ /* 0x000e220000001400 */
[----:B------:R-:W-:Y:S05]  /*1250*/  BRA `(.L_x_18) ;  /* 0x0000000000047947 */ /* 0x000fea0003800000 */
.L_x_10:
[----:B------:R-:W-:-:S07]  /*1260*/  FADD.FTZ R0, R0, R3 ;  /* 0x0000000300007221 */ /* 0x000fce0000010000 */
.L_x_18:
[----:B------:R-:W-:Y:S05]  /*1270*/  BSYNC.RECONVERGENT B1 ;  /* 0x0000000000017941 */ /* 0x000fea0003800200 */
.L_x_8:
[----:B------:R-:W-:-:S04]  /*1280*/  IMAD.MOV.U32 R3, RZ, RZ, 0x0 ;  /* 0x00000000ff037424 */ /* 0x000fc800078e00ff */
[----:B0-----:R-:W-:Y:S05]  /*1290*/  RET.REL.NODEC R2 `(_Z18matmul_kernel_int8PKaS0_Paiiifff) ;  /* 0xffffffec02587950 */ /* 0x001fea0003c3ffff */
.L_x_19:
[----:B------:R-:W-:-:S00]  /*12a0*/  BRA `(.L_x_19) ;  /* 0xfffffffc00fc7947 */ /* 0x000fc0000383ffff */
[----:B------:R-:W-:-:S00]  /*12b0*/  NOP ;  /* 0x0000000000007918 */ /* 0x000fc00000000000 */
        /* <DEDUP_REMOVED lines=12> */
.L_x_20:


//--------------------- .nv.shared.reserved.0     --------------------------
	.section	.nv.shared.reserved.0,"aw",@nobits
	.weak		__nv_reservedSMEM_offset_0_alias
	.size		__nv_reservedSMEM_offset_0_alias, 0, 64
	.other		__nv_reservedSMEM_offset_0_alias,@"STO_CUDA_RESERVED_SHARED STV_DEFAULT"
__nv_reservedSMEM_offset_0_alias:
	.zero		0
	.zero		64


//--------------------- .nv.constant0._Z18matmul_kernel_int8PKaS0_Paiiifff --------------------------
	.section	.nv.constant0._Z18matmul_kernel_int8PKaS0_Paiiifff,"a",@progbits
	.sectionflags	@""
	.align	4
.nv.constant0._Z18matmul_kernel_int8PKaS0_Paiiifff:
	.zero		944


//--------------------- SYMBOLS --------------------------

	.type		.nv.reservedSmem.offset0,@object
	.size		.nv.reservedSmem.offset0,0x4
